//
// Generated by NVIDIA NVVM Compiler
//
// Compiler Build ID: CL-36424714
// Cuda compilation tools, release 13.0, V13.0.88
// Based on NVVM 20.0.0
//

.version 9.0
.target sm_100
.address_size 64

	// .globl	_Z3addiiPi
.extern .func  (.param .b32 func_retval0) vprintf
(
	.param .b64 vprintf_param_0,
	.param .b64 vprintf_param_1
)
;
.global .align 1 .b8 $str[21] = {73, 110, 115, 105, 100, 101, 32, 37, 100, 32, 43, 32, 37, 100, 32, 61, 32, 37, 100, 10};

.visible .entry _Z3addiiPi(
	.param .u32 _Z3addiiPi_param_0,
	.param .u32 _Z3addiiPi_param_1,
	.param .u64 .ptr .align 1 _Z3addiiPi_param_2
)
{
	.local .align 8 .b8 	__local_depot0[16];
	.reg .b64 	%SP;
	.reg .b64 	%SPL;
	.reg .b32 	%r<6>;
	.reg .b64 	%rd<7>;

	mov.u64 	%SPL, __local_depot0;
	cvta.local.u64 	%SP, %SPL;
	ld.param.u32 	%r1, [_Z3addiiPi_param_0];
	ld.param.u32 	%r2, [_Z3addiiPi_param_1];
	ld.param.u64 	%rd1, [_Z3addiiPi_param_2];
	cvta.to.global.u64 	%rd2, %rd1;
	add.u64 	%rd3, %SP, 0;
	add.u64 	%rd4, %SPL, 0;
	add.s32 	%r3, %r2, %r1;
	st.global.u32 	[%rd2], %r3;
	st.local.v2.u32 	[%rd4], {%r1, %r2};
	st.local.u32 	[%rd4+8], %r3;
	mov.u64 	%rd5, $str;
	cvta.global.u64 	%rd6, %rd5;
	{ // callseq 0, 0
	.param .b64 param0;
	st.param.b64 	[param0], %rd6;
	.param .b64 param1;
	st.param.b64 	[param1], %rd3;
	.param .b32 retval0;
	call.uni (retval0), 
	vprintf, 
	(
	param0, 
	param1
	);
	ld.param.b32 	%r4, [retval0];
	} // callseq 0
	ret;

}


// ===== COMPILED SASS (sm_100) =====

	.target	sm_100

	.elftype	@"ET_EXEC"


//--------------------- .note.nv.tkinfo           --------------------------
	.section	.note.nv.tkinfo,"",@"SHT_NOTE"
	.sectionflags	@"SHF_NOTE_NV_TKINFO"
	.tkinfo
        /*0018*/ 	.word	0x00000002
        /*0030*/ 	.string	""
        /*0030*/ 	.string	"ptxas"
        /*0030*/ 	.string	"Cuda compilation tools, release 13.0, V13.0.88"
        /*0030*/ 	.string	"Build cuda_13.0.r13.0/compiler.36424714_0"
        /*0030*/ 	.string	"-arch sm_100 -m 64 "



//--------------------- .note.nv.cuinfo           --------------------------
	.section	.note.nv.cuinfo,"",@"SHT_NOTE"
	.sectionflags	@"SHF_NOTE_NV_CUINFO"
        /*0018*/ 	.short	0x0002
        /*001a*/ 	.short	0x0064
        /*001c*/ 	.short	0x0082
	.zero		2


//--------------------- .nv.info                  --------------------------
	.section	.nv.info,"",@"SHT_CUDA_INFO"
	.align	4


	//----- nvinfo : EIATTR_REGCOUNT
	.align		4
        /*0000*/ 	.byte	0x04, 0x2f
        /*0002*/ 	.short	(.L_2 - .L_1)
	.align		4
.L_1:
        /*0004*/ 	.word	index@(_Z3addiiPi)
        /*0008*/ 	.word	0x00000018


	//----- nvinfo : EIATTR_FRAME_SIZE
	.align		4
.L_2:
        /*000c*/ 	.byte	0x04, 0x11
        /*000e*/ 	.short	(.L_4 - .L_3)
	.align		4
.L_3:
        /*0010*/ 	.word	index@(_Z3addiiPi)
        /*0014*/ 	.word	0x00000010


	//----- nvinfo : EIATTR_MIN_STACK_SIZE
	.align		4
.L_4:
        /*0018*/ 	.byte	0x04, 0x12
        /*001a*/ 	.short	(.L_6 - .L_5)
	.align		4
.L_5:
        /*001c*/ 	.word	index@(_Z3addiiPi)
        /*0020*/ 	.word	0x00000010
.L_6:


//--------------------- .nv.compat                --------------------------
	.section	.nv.compat,"",@"SHT_CUDA_COMPAT_INFO"
	.align	4
        /*0000*/ 	.byte	0x02, 0x09, 0x00, 0x00, 0x02, 0x02, 0x01, 0x00, 0x02, 0x05, 0x05, 0x00, 0x03, 0x07, 0x01, 0x01
        /*0010*/ 	.byte	0x02, 0x03, 0x00, 0x00, 0x02, 0x06, 0x01, 0x00, 0x04, 0x0b, 0x08, 0x00, 0x09, 0x00, 0x00, 0x00
        /*0020*/ 	.byte	0x00, 0x00, 0x00, 0x00


//--------------------- .nv.info._Z3addiiPi       --------------------------
	.section	.nv.info._Z3addiiPi,"",@"SHT_CUDA_INFO"
	.sectionflags	@""
	.align	4


	//----- nvinfo : EIATTR_CUDA_API_VERSION
	.align		4
        /*0000*/ 	.byte	0x04, 0x37
        /*0002*/ 	.short	(.L_8 - .L_7)
.L_7:
        /*0004*/ 	.word	0x00000082


	//----- nvinfo : EIATTR_KPARAM_INFO
	.align		4
.L_8:
        /*0008*/ 	.byte	0x04, 0x17
        /*000a*/ 	.short	(.L_10 - .L_9)
.L_9:
        /*000c*/ 	.word	0x00000000
        /*0010*/ 	.short	0x0002
        /*0012*/ 	.short	0x0008
        /*0014*/ 	.byte	0x00, 0xf5, 0x21, 0x00


	//----- nvinfo : EIATTR_KPARAM_INFO
	.align		4
.L_10:
        /*0018*/ 	.byte	0x04, 0x17
        /*001a*/ 	.short	(.L_12 - .L_11)
.L_11:
        /*001c*/ 	.word	0x00000000
        /*0020*/ 	.short	0x0001
        /*0022*/ 	.short	0x0004
        /*0024*/ 	.byte	0x00, 0xf0, 0x11, 0x00


	//----- nvinfo : EIATTR_KPARAM_INFO
	.align		4
.L_12:
        /*0028*/ 	.byte	0x04, 0x17
        /*002a*/ 	.short	(.L_14 - .L_13)
.L_13:
        /*002c*/ 	.word	0x00000000
        /*0030*/ 	.short	0x0000
        /*0032*/ 	.short	0x0000
        /*0034*/ 	.byte	0x00, 0xf0, 0x11, 0x00


	//----- nvinfo : EIATTR_SPARSE_MMA_MASK
	.align		4
.L_14:
        /*0038*/ 	.byte	0x03, 0x50
        /*003a*/ 	.short	0x0000


	//----- nvinfo : EIATTR_MAXREG_COUNT
	.align		4
        /*003c*/ 	.byte	0x03, 0x1b
        /*003e*/ 	.short	0x00ff


	//----- nvinfo : EIATTR_EXTERNS
	.align		4
        /*0040*/ 	.byte	0x04, 0x0f
        /*0042*/ 	.short	(.L_16 - .L_15)


	//   ....[0]....
	.align		4
.L_15:
        /*0044*/ 	.word	index@(vprintf)


	//----- nvinfo : EIATTR_MERCURY_ISA_VERSION
	.align		4
.L_16:
        /*0048*/ 	.byte	0x03, 0x5f
        /*004a*/ 	.short	0x0101


	//----- nvinfo : EIATTR_VRC_CTA_INIT_COUNT
	.align		4
        /*004c*/ 	.byte	0x02, 0x4a
	.zero		1
	.zero		1


	//----- nvinfo : EIATTR_SYSCALL_OFFSETS
	.align		4
        /*0050*/ 	.byte	0x04, 0x46
        /*0052*/ 	.short	(.L_18 - .L_17)


	//   ....[0]....
.L_17:
        /*0054*/ 	.word	0x00000130


	//----- nvinfo : EIATTR_EXIT_INSTR_OFFSETS
	.align		4
.L_18:
        /*0058*/ 	.byte	0x04, 0x1c
        /*005a*/ 	.short	(.L_20 - .L_19)


	//   ....[0]....
.L_19:
        /*005c*/ 	.word	0x00000140


	//----- nvinfo : EIATTR_CBANK_PARAM_SIZE
	.align		4
.L_20:
        /*0060*/ 	.byte	0x03, 0x19
        /*0062*/ 	.short	0x0010


	//----- nvinfo : EIATTR_PARAM_CBANK
	.align		4
        /*0064*/ 	.byte	0x04, 0x0a
        /*0066*/ 	.short	(.L_22 - .L_21)
	.align		4
.L_21:
        /*0068*/ 	.word	index@(.nv.constant0._Z3addiiPi)
        /*006c*/ 	.short	0x0380
        /*006e*/ 	.short	0x0010


	//----- nvinfo : EIATTR_SW_WAR
	.align		4
.L_22:
        /*0070*/ 	.byte	0x04, 0x36
        /*0072*/ 	.short	(.L_24 - .L_23)
.L_23:
        /*0074*/ 	.word	0x00000008
.L_24:


//--------------------- .nv.callgraph             --------------------------
	.section	.nv.callgraph,"",@"SHT_CUDA_CALLGRAPH"
	.align	4
	.sectionentsize	8
	.align		4
        /*0000*/ 	.word	0x00000000
	.align		4
        /*0004*/ 	.word	0xffffffff
	.align		4
        /*0008*/ 	.word	index@(_Z3addiiPi)
	.align		4
        /*000c*/ 	.word	index@(vprintf)
	.align		4
        /*0010*/ 	.word	0x00000000
	.align		4
        /*0014*/ 	.word	0xfffffffe
	.align		4
        /*0018*/ 	.word	0x00000000
	.align		4
        /*001c*/ 	.word	0xfffffffd
	.align		4
        /*0020*/ 	.word	0x00000000
	.align		4
        /*0024*/ 	.word	0xfffffffc


//--------------------- .nv.constant4             --------------------------
	.section	.nv.constant4,"a",@progbits
	.align	8
	.align		8
.nv.constant4:
        /*0000*/ 	.dword	vprintf
	.align		8
        /*0008*/ 	.dword	$str


//--------------------- .text._Z3addiiPi          --------------------------
	.section	.text._Z3addiiPi,"ax",@progbits
	.align	128
        .global         _Z3addiiPi
        .type           _Z3addiiPi,@function
        .size           _Z3addiiPi,(.L_x_2 - _Z3addiiPi)
        .other          _Z3addiiPi,@"STO_CUDA_ENTRY STV_DEFAULT"
_Z3addiiPi:
.text._Z3addiiPi:
[----:B------:R-:W0:Y:S08]  /*0000*/  LDC R1, c[0x0][0x37c] ;  /* 0x0000df00ff017b82 */ /* 0x000e300000000800 */
[----:B------:R-:W1:Y:S01]  /*0010*/  LDC.64 R10, c[0x0][0x380] ;  /* 0x0000e000ff0a7b82 */ /* 0x000e620000000a00 */
[----:B------:R-:W2:Y:S01]  /*0020*/  LDCU.64 UR4, c[0x0][0x358] ;  /* 0x00006b00ff0477ac */ /* 0x000ea20008000a00 */
[----:B------:R-:W-:Y:S01]  /*0030*/  MOV R8, 0x0 ;  /* 0x0000000000087802 */ /* 0x000fe20000000f00 */
[----:B0-----:R-:W-:Y:S01]  /*0040*/  VIADD R1, R1, 0xfffffff0 ;  /* 0xfffffff001017836 */ /* 0x001fe20000000000 */
[----:B------:R-:W0:Y:S04]  /*0050*/  LDCU UR6, c[0x0][0x2f8] ;  /* 0x00005f00ff0677ac */ /* 0x000e280008000800 */
[----:B------:R-:W2:Y:S01]  /*0060*/  LDC.64 R2, c[0x0][0x388] ;  /* 0x0000e200ff027b82 */ /* 0x000ea20000000a00 */
[----:B------:R-:W3:Y:S07]  /*0070*/  LDCU.64 UR8, c[0x4][0x8] ;  /* 0x01000100ff0877ac */ /* 0x000eee0008000a00 */
[----:B------:R-:W4:Y:S01]  /*0080*/  LDC.64 R8, c[0x4][R8] ;  /* 0x0100000008087b82 */ /* 0x000f220000000a00 */
[----:B0-----:R-:W-:Y:S01]  /*0090*/  IADD3 R6, P0, PT, R1, UR6, RZ ;  /* 0x0000000601067c10 */ /* 0x001fe2000ff1e0ff */
[----:B-1----:R-:W-:Y:S01]  /*00a0*/  IMAD.IADD R0, R11, 0x1, R10 ;  /* 0x000000010b007824 */ /* 0x002fe200078e020a */
[----:B------:R0:W-:Y:S01]  /*00b0*/  STL.64 [R1], R10 ;  /* 0x0000000a01007387 */ /* 0x0001e20000100a00 */
[----:B---3--:R-:W-:Y:S01]  /*00c0*/  MOV R4, UR8 ;  /* 0x0000000800047c02 */ /* 0x008fe20008000f00 */
[----:B------:R-:W-:-:S02]  /*00d0*/  IMAD.U32 R5, RZ, RZ, UR9 ;  /* 0x00000009ff057e24 */ /* 0x000fc4000f8e00ff */
[----:B------:R0:W-:Y:S04]  /*00e0*/  STL [R1+0x8], R0 ;  /* 0x0000080001007387 */ /* 0x0001e80000100800 */
[----:B--2---:R0:W-:Y:S01]  /*00f0*/  STG.E desc[UR4][R2.64], R0 ;  /* 0x0000000002007986 */ /* 0x0041e2000c101904 */
[----:B------:R-:W1:Y:S02]  /*0100*/  LDCU UR4, c[0x0][0x2fc] ;  /* 0x00005f80ff0477ac */ /* 0x000e640008000800 */
[----:B01--4-:R-:W-:-:S07]  /*0110*/  IADD3.X R7, PT, PT, RZ, UR4, RZ, P0, !PT ;  /* 0x00000004ff077c10 */ /* 0x013fce00087fe4ff */
[----:B------:R-:W-:-:S07]  /*0120*/  LEPC R20, `(.L_x_0) ;  /* 0x000000001014794e */ /* 0x000fce0000000000 */
[----:B------:R-:W-:Y:S05]  /*0130*/  CALL.ABS.NOINC R8 ;  /* 0x0000000008007343 */ /* 0x000fea0003c00000 */
.L_x_0:
[----:B------:R-:W-:Y:S05]  /*0140*/  EXIT ;  /* 0x000000000000794d */ /* 0x000fea0003800000 */
.L_x_1:
[----:B------:R-:W-:-:S00]  /*0150*/  BRA `(.L_x_1) ;  /* 0xfffffffc00fc7947 */ /* 0x000fc0000383ffff */
[----:B------:R-:W-:-:S00]  /*0160*/  NOP ;  /* 0x0000000000007918 */ /* 0x000fc00000000000 */
        /* <DEDUP_REMOVED lines=9> */
.L_x_2:


//--------------------- .nv.global.init           --------------------------
	.section	.nv.global.init,"aw",@progbits
.nv.global.init:
	.type		$str,@object
	.size		$str,(.L_0 - $str)
$str:
        /*0000*/ 	.byte	0x49, 0x6e, 0x73, 0x69, 0x64, 0x65, 0x20, 0x25, 0x64, 0x20, 0x2b, 0x20, 0x25, 0x64, 0x20, 0x3d
        /*0010*/ 	.byte	0x20, 0x25, 0x64, 0x0a, 0x00
.L_0:


//--------------------- .nv.shared.reserved.0     --------------------------
	.section	.nv.shared.reserved.0,"aw",@nobits
	.weak		__nv_reservedSMEM_offset_0_alias
	.size		__nv_reservedSMEM_offset_0_alias, 0, 64
	.other		__nv_reservedSMEM_offset_0_alias,@"STO_CUDA_RESERVED_SHARED STV_DEFAULT"
__nv_reservedSMEM_offset_0_alias:
	.zero		0
	.zero		64


//--------------------- .nv.constant0._Z3addiiPi  --------------------------
	.section	.nv.constant0._Z3addiiPi,"a",@progbits
	.sectionflags	@""
	.align	4
.nv.constant0._Z3addiiPi:
	.zero		912


//--------------------- SYMBOLS --------------------------

	.type		.nv.reservedSmem.offset0,@object
	.size		.nv.reservedSmem.offset0,0x4
	.type		vprintf,@function
